//
// Generated by NVIDIA NVVM Compiler
//
// Compiler Build ID: CL-36424714
// Cuda compilation tools, release 13.0, V13.0.88
// Based on NVVM 20.0.0
//

.version 9.0
.target sm_100
.address_size 64

	// .globl	_Z12computeValuePdPKdj
.extern .shared .align 16 .b8 sdata[];

.visible .entry _Z12computeValuePdPKdj(
	.param .u64 .ptr .align 1 _Z12computeValuePdPKdj_param_0,
	.param .u64 .ptr .align 1 _Z12computeValuePdPKdj_param_1,
	.param .u32 _Z12computeValuePdPKdj_param_2
)
{
	.reg .pred 	%p<8>;
	.reg .b32 	%r<19>;
	.reg .b64 	%rd<18>;
	.reg .b64 	%fd<17>;

	ld.param.u64 	%rd8, [_Z12computeValuePdPKdj_param_0];
	ld.param.u64 	%rd9, [_Z12computeValuePdPKdj_param_1];
	ld.param.u32 	%r11, [_Z12computeValuePdPKdj_param_2];
	cvta.to.global.u64 	%rd1, %rd9;
	mov.u32 	%r1, %ctaid.x;
	mov.u32 	%r18, %ntid.x;
	mov.u32 	%r3, %tid.x;
	mad.lo.s32 	%r17, %r1, %r18, %r3;
	setp.ge.u32 	%p1, %r17, %r11;
	mov.f64 	%fd16, 0d0000000000000000;
	@%p1 bra 	$L__BB0_3;
	mov.u32 	%r12, %nctaid.x;
	mul.lo.s32 	%r5, %r12, %r18;
	mul.wide.u32 	%rd10, %r17, 8;
	add.s64 	%rd17, %rd1, %rd10;
	mul.wide.u32 	%rd11, %r11, 8;
	add.s64 	%rd16, %rd17, %rd11;
	mov.f64 	%fd16, 0d0000000000000000;
	mul.wide.u32 	%rd12, %r5, 8;
$L__BB0_2:
	ld.global.f64 	%fd6, [%rd17];
	ld.global.f64 	%fd7, [%rd16];
	mul.f64 	%fd8, %fd7, %fd7;
	fma.rn.f64 	%fd9, %fd6, %fd6, %fd8;
	setp.lt.f64 	%p2, %fd9, 0d3FF0000000000000;
	add.f64 	%fd10, %fd16, 0d3FF0000000000000;
	selp.f64 	%fd16, %fd10, %fd16, %p2;
	add.s32 	%r17, %r17, %r5;
	add.s64 	%rd17, %rd17, %rd12;
	add.s64 	%rd16, %rd16, %rd12;
	setp.lt.u32 	%p3, %r17, %r11;
	@%p3 bra 	$L__BB0_2;
$L__BB0_3:
	shl.b32 	%r13, %r3, 3;
	mov.u32 	%r14, sdata;
	add.s32 	%r8, %r14, %r13;
	st.shared.f64 	[%r8], %fd16;
	barrier.sync 	0;
	setp.lt.u32 	%p4, %r18, 2;
	@%p4 bra 	$L__BB0_7;
$L__BB0_4:
	shr.u32 	%r10, %r18, 1;
	setp.ge.u32 	%p5, %r3, %r10;
	@%p5 bra 	$L__BB0_6;
	shl.b32 	%r15, %r10, 3;
	add.s32 	%r16, %r8, %r15;
	ld.shared.f64 	%fd11, [%r16];
	ld.shared.f64 	%fd12, [%r8];
	add.f64 	%fd13, %fd11, %fd12;
	st.shared.f64 	[%r8], %fd13;
$L__BB0_6:
	barrier.sync 	0;
	setp.gt.u32 	%p6, %r18, 3;
	mov.u32 	%r18, %r10;
	@%p6 bra 	$L__BB0_4;
$L__BB0_7:
	setp.ne.s32 	%p7, %r3, 0;
	@%p7 bra 	$L__BB0_9;
	ld.shared.f64 	%fd14, [sdata];
	cvta.to.global.u64 	%rd13, %rd8;
	mul.wide.u32 	%rd14, %r1, 8;
	add.s64 	%rd15, %rd13, %rd14;
	st.global.f64 	[%rd15], %fd14;
$L__BB0_9:
	ret;

}


// ===== COMPILED SASS (sm_100) =====

	.target	sm_100

	.elftype	@"ET_EXEC"


//--------------------- .note.nv.tkinfo           --------------------------
	.section	.note.nv.tkinfo,"",@"SHT_NOTE"
	.sectionflags	@"SHF_NOTE_NV_TKINFO"
	.tkinfo
        /*0018*/ 	.word	0x00000002
        /*0030*/ 	.string	""
        /*0030*/ 	.string	"ptxas"
        /*0030*/ 	.string	"Cuda compilation tools, release 13.0, V13.0.88"
        /*0030*/ 	.string	"Build cuda_13.0.r13.0/compiler.36424714_0"
        /*0030*/ 	.string	"-arch sm_100 -m 64 "



//--------------------- .note.nv.cuinfo           --------------------------
	.section	.note.nv.cuinfo,"",@"SHT_NOTE"
	.sectionflags	@"SHF_NOTE_NV_CUINFO"
        /*0018*/ 	.short	0x0002
        /*001a*/ 	.short	0x0064
        /*001c*/ 	.short	0x0082
	.zero		2


//--------------------- .nv.info                  --------------------------
	.section	.nv.info,"",@"SHT_CUDA_INFO"
	.align	4


	//----- nvinfo : EIATTR_REGCOUNT
	.align		4
        /*0000*/ 	.byte	0x04, 0x2f
        /*0002*/ 	.short	(.L_1 - .L_0)
	.align		4
.L_0:
        /*0004*/ 	.word	index@(_Z12computeValuePdPKdj)
        /*0008*/ 	.word	0x00000016


	//----- nvinfo : EIATTR_FRAME_SIZE
	.align		4
.L_1:
        /*000c*/ 	.byte	0x04, 0x11
        /*000e*/ 	.short	(.L_3 - .L_2)
	.align		4
.L_2:
        /*0010*/ 	.word	index@(_Z12computeValuePdPKdj)
        /*0014*/ 	.word	0x00000000


	//----- nvinfo : EIATTR_MIN_STACK_SIZE
	.align		4
.L_3:
        /*0018*/ 	.byte	0x04, 0x12
        /*001a*/ 	.short	(.L_5 - .L_4)
	.align		4
.L_4:
        /*001c*/ 	.word	index@(_Z12computeValuePdPKdj)
        /*0020*/ 	.word	0x00000000
.L_5:


//--------------------- .nv.compat                --------------------------
	.section	.nv.compat,"",@"SHT_CUDA_COMPAT_INFO"
	.align	4
        /*0000*/ 	.byte	0x02, 0x09, 0x00, 0x00, 0x02, 0x02, 0x01, 0x00, 0x02, 0x05, 0x05, 0x00, 0x03, 0x07, 0x01, 0x01
        /*0010*/ 	.byte	0x02, 0x03, 0x00, 0x00, 0x02, 0x06, 0x01, 0x00, 0x04, 0x0b, 0x08, 0x00, 0x01, 0x00, 0x00, 0x00
        /*0020*/ 	.byte	0x00, 0x00, 0x00, 0x00


//--------------------- .nv.info._Z12computeValuePdPKdj --------------------------
	.section	.nv.info._Z12computeValuePdPKdj,"",@"SHT_CUDA_INFO"
	.sectionflags	@""
	.align	4


	//----- nvinfo : EIATTR_CUDA_API_VERSION
	.align		4
        /*0000*/ 	.byte	0x04, 0x37
        /*0002*/ 	.short	(.L_7 - .L_6)
.L_6:
        /*0004*/ 	.word	0x00000082


	//----- nvinfo : EIATTR_KPARAM_INFO
	.align		4
.L_7:
        /*0008*/ 	.byte	0x04, 0x17
        /*000a*/ 	.short	(.L_9 - .L_8)
.L_8:
        /*000c*/ 	.word	0x00000000
        /*0010*/ 	.short	0x0002
        /*0012*/ 	.short	0x0010
        /*0014*/ 	.byte	0x00, 0xf0, 0x11, 0x00


	//----- nvinfo : EIATTR_KPARAM_INFO
	.align		4
.L_9:
        /*0018*/ 	.byte	0x04, 0x17
        /*001a*/ 	.short	(.L_11 - .L_10)
.L_10:
        /*001c*/ 	.word	0x00000000
        /*0020*/ 	.short	0x0001
        /*0022*/ 	.short	0x0008
        /*0024*/ 	.byte	0x00, 0xf5, 0x21, 0x00


	//----- nvinfo : EIATTR_KPARAM_INFO
	.align		4
.L_11:
        /*0028*/ 	.byte	0x04, 0x17
        /*002a*/ 	.short	(.L_13 - .L_12)
.L_12:
        /*002c*/ 	.word	0x00000000
        /*0030*/ 	.short	0x0000
        /*0032*/ 	.short	0x0000
        /*0034*/ 	.byte	0x00, 0xf5, 0x21, 0x00


	//----- nvinfo : EIATTR_SPARSE_MMA_MASK
	.align		4
.L_13:
        /*0038*/ 	.byte	0x03, 0x50
        /*003a*/ 	.short	0x0000


	//----- nvinfo : EIATTR_MAXREG_COUNT
	.align		4
        /*003c*/ 	.byte	0x03, 0x1b
        /*003e*/ 	.short	0x00ff


	//----- nvinfo : EIATTR_NUM_BARRIERS
	.align		4
        /*0040*/ 	.byte	0x02, 0x4c
        /*0042*/ 	.byte	0x01
	.zero		1


	//----- nvinfo : EIATTR_MERCURY_ISA_VERSION
	.align		4
        /*0044*/ 	.byte	0x03, 0x5f
        /*0046*/ 	.short	0x0101


	//----- nvinfo : EIATTR_COOP_GROUP_MASK_REGIDS
	.align		4
        /*0048*/ 	.byte	0x04, 0x29
        /*004a*/ 	.short	(.L_15 - .L_14)


	//   ....[0]....
.L_14:
        /*004c*/ 	.word	0xffffffff


	//   ....[1]....
        /*0050*/ 	.word	0xffffffff


	//----- nvinfo : EIATTR_COOP_GROUP_INSTR_OFFSETS
	.align		4
.L_15:
        /*0054*/ 	.byte	0x04, 0x28
        /*0056*/ 	.short	(.L_17 - .L_16)


	//   ....[0]....
.L_16:
        /*0058*/ 	.word	0x00000280


	//   ....[1]....
        /*005c*/ 	.word	0x00000310


	//----- nvinfo : EIATTR_VRC_CTA_INIT_COUNT
	.align		4
.L_17:
        /*0060*/ 	.byte	0x02, 0x4a
	.zero		1
	.zero		1


	//----- nvinfo : EIATTR_EXIT_INSTR_OFFSETS
	.align		4
        /*0064*/ 	.byte	0x04, 0x1c
        /*0066*/ 	.short	(.L_19 - .L_18)


	//   ....[0]....
.L_18:
        /*0068*/ 	.word	0x00000350


	//   ....[1]....
        /*006c*/ 	.word	0x000003d0


	//----- nvinfo : EIATTR_CRS_STACK_SIZE
	.align		4
.L_19:
        /*0070*/ 	.byte	0x04, 0x1e
        /*0072*/ 	.short	(.L_21 - .L_20)
.L_20:
        /*0074*/ 	.word	0x00000000


	//----- nvinfo : EIATTR_CBANK_PARAM_SIZE
	.align		4
.L_21:
        /*0078*/ 	.byte	0x03, 0x19
        /*007a*/ 	.short	0x0014


	//----- nvinfo : EIATTR_PARAM_CBANK
	.align		4
        /*007c*/ 	.byte	0x04, 0x0a
        /*007e*/ 	.short	(.L_23 - .L_22)
	.align		4
.L_22:
        /*0080*/ 	.word	index@(.nv.constant0._Z12computeValuePdPKdj)
        /*0084*/ 	.short	0x0380
        /*0086*/ 	.short	0x0014


	//----- nvinfo : EIATTR_SW_WAR
	.align		4
.L_23:
        /*0088*/ 	.byte	0x04, 0x36
        /*008a*/ 	.short	(.L_25 - .L_24)
.L_24:
        /*008c*/ 	.word	0x00000008
.L_25:


//--------------------- .nv.callgraph             --------------------------
	.section	.nv.callgraph,"",@"SHT_CUDA_CALLGRAPH"
	.align	4
	.sectionentsize	8
	.align		4
        /*0000*/ 	.word	0x00000000
	.align		4
        /*0004*/ 	.word	0xffffffff
	.align		4
        /*0008*/ 	.word	0x00000000
	.align		4
        /*000c*/ 	.word	0xfffffffe
	.align		4
        /*0010*/ 	.word	0x00000000
	.align		4
        /*0014*/ 	.word	0xfffffffd
	.align		4
        /*0018*/ 	.word	0x00000000
	.align		4
        /*001c*/ 	.word	0xfffffffc


//--------------------- .text._Z12computeValuePdPKdj --------------------------
	.section	.text._Z12computeValuePdPKdj,"ax",@progbits
	.align	128
        .global         _Z12computeValuePdPKdj
        .type           _Z12computeValuePdPKdj,@function
        .size           _Z12computeValuePdPKdj,(.L_x_6 - _Z12computeValuePdPKdj)
        .other          _Z12computeValuePdPKdj,@"STO_CUDA_ENTRY STV_DEFAULT"
_Z12computeValuePdPKdj:
.text._Z12computeValuePdPKdj:
[----:B------:R-:W-:Y:S01]  /*0000*/  LDC R1, c[0x0][0x37c] ;  /* 0x0000df00ff017b82 */ /* 0x000fe20000000800 */
[----:B------:R-:W0:Y:S07]  /*0010*/  S2R R0, SR_CTAID.X ;  /* 0x0000000000007919 */ /* 0x000e2e0000002500 */
[----:B------:R-:W1:Y:S01]  /*0020*/  LDC R17, c[0x0][0x390] ;  /* 0x0000e400ff117b82 */ /* 0x000e620000000800 */
[----:B------:R-:W2:Y:S01]  /*0030*/  LDCU UR4, c[0x0][0x360] ;  /* 0x00006c00ff0477ac */ /* 0x000ea20008000800 */
[----:B------:R-:W-:Y:S01]  /*0040*/  BSSY.RECONVERGENT B0, `(.L_x_0) ;  /* 0x000001c000007945 */ /* 0x000fe20003800200 */
[----:B------:R-:W0:Y:S01]  /*0050*/  S2R R3, SR_TID.X ;  /* 0x0000000000037919 */ /* 0x000e220000002100 */
[----:B------:R-:W-:Y:S01]  /*0060*/  CS2R R4, SRZ ;  /* 0x0000000000047805 */ /* 0x000fe2000001ff00 */
[----:B------:R-:W3:Y:S01]  /*0070*/  LDCU.64 UR6, c[0x0][0x358] ;  /* 0x00006b00ff0677ac */ /* 0x000ee20008000a00 */
[----:B--2---:R-:W-:-:S02]  /*0080*/  IMAD.U32 R2, RZ, RZ, UR4 ;  /* 0x00000004ff027e24 */ /* 0x004fc4000f8e00ff */
[----:B0-----:R-:W-:-:S05]  /*0090*/  IMAD R8, R0, UR4, R3 ;  /* 0x0000000400087c24 */ /* 0x001fca000f8e0203 */
[----:B-1----:R-:W-:-:S13]  /*00a0*/  ISETP.GE.U32.AND P0, PT, R8, R17, PT ;  /* 0x000000110800720c */ /* 0x002fda0003f06070 */
[----:B---3--:R-:W-:Y:S05]  /*00b0*/  @P0 BRA `(.L_x_1) ;  /* 0x0000000000500947 */ /* 0x008fea0003800000 */
[----:B------:R-:W0:Y:S01]  /*00c0*/  LDC.64 R6, c[0x0][0x388] ;  /* 0x0000e200ff067b82 */ /* 0x000e220000000a00 */
[----:B------:R-:W1:Y:S01]  /*00d0*/  LDCU UR4, c[0x0][0x370] ;  /* 0x00006e00ff0477ac */ /* 0x000e620008000800 */
[----:B------:R-:W-:Y:S01]  /*00e0*/  IMAD.MOV.U32 R15, RZ, RZ, R8 ;  /* 0x000000ffff0f7224 */ /* 0x000fe200078e0008 */
[----:B------:R-:W-:Y:S01]  /*00f0*/  CS2R R4, SRZ ;  /* 0x0000000000047805 */ /* 0x000fe2000001ff00 */
[----:B-1----:R-:W-:Y:S02]  /*0100*/  IMAD R19, R2, UR4, RZ ;  /* 0x0000000402137c24 */ /* 0x002fe4000f8e02ff */
[----:B0-----:R-:W-:-:S04]  /*0110*/  IMAD.WIDE.U32 R6, R15, 0x8, R6 ;  /* 0x000000080f067825 */ /* 0x001fc800078e0006 */
[----:B------:R-:W-:-:S07]  /*0120*/  IMAD.WIDE.U32 R8, R17, 0x8, R6 ;  /* 0x0000000811087825 */ /* 0x000fce00078e0006 */
.L_x_2:
[----:B------:R0:W2:Y:S04]  /*0130*/  LDG.E.64 R12, desc[UR6][R8.64] ;  /* 0x00000006080c7981 */ /* 0x0000a8000c1e1b00 */
[----:B------:R1:W3:Y:S01]  /*0140*/  LDG.E.64 R10, desc[UR6][R6.64] ;  /* 0x00000006060a7981 */ /* 0x0002e2000c1e1b00 */
[----:B------:R-:W-:-:S05]  /*0150*/  IMAD.IADD R15, R19, 0x1, R15 ;  /* 0x00000001130f7824 */ /* 0x000fca00078e020f */
[----:B------:R-:W-:Y:S01]  /*0160*/  ISETP.GE.U32.AND P1, PT, R15, R17, PT ;  /* 0x000000110f00720c */ /* 0x000fe20003f26070 */
[----:B0-----:R-:W-:-:S04]  /*0170*/  IMAD.WIDE.U32 R8, R19, 0x8, R8 ;  /* 0x0000000813087825 */ /* 0x001fc800078e0008 */
[----:B-1----:R-:W-:Y:S01]  /*0180*/  IMAD.WIDE.U32 R6, R19, 0x8, R6 ;  /* 0x0000000813067825 */ /* 0x002fe200078e0006 */
[----:B--2---:R-:W-:-:S08]  /*0190*/  DMUL R12, R12, R12 ;  /* 0x0000000c0c0c7228 */ /* 0x004fd00000000000 */
[----:B---3--:R-:W-:Y:S02]  /*01a0*/  DFMA R12, R10, R10, R12 ;  /* 0x0000000a0a0c722b */ /* 0x008fe4000000000c */
[----:B------:R-:W-:-:S06]  /*01b0*/  DADD R10, R4, 1 ;  /* 0x3ff00000040a7429 */ /* 0x000fcc0000000000 */
[----:B------:R-:W-:-:S06]  /*01c0*/  DSETP.GEU.AND P0, PT, R12, 1, PT ;  /* 0x3ff000000c00742a */ /* 0x000fcc0003f0e000 */
[----:B------:R-:W-:Y:S02]  /*01d0*/  FSEL R4, R10, R4, !P0 ;  /* 0x000000040a047208 */ /* 0x000fe40004000000 */
[----:B------:R-:W-:Y:S01]  /*01e0*/  FSEL R5, R11, R5, !P0 ;  /* 0x000000050b057208 */ /* 0x000fe20004000000 */
[----:B------:R-:W-:Y:S06]  /*01f0*/  @!P1 BRA `(.L_x_2) ;  /* 0xfffffffc00cc9947 */ /* 0x000fec000383ffff */
.L_x_1:
[----:B------:R-:W-:Y:S05]  /*0200*/  BSYNC.RECONVERGENT B0 ;  /* 0x0000000000007941 */ /* 0x000fea0003800200 */
.L_x_0:
[----:B------:R-:W0:Y:S01]  /*0210*/  S2UR UR5, SR_CgaCtaId ;  /* 0x00000000000579c3 */ /* 0x000e220000008800 */
[----:B------:R-:W-:Y:S01]  /*0220*/  UMOV UR4, 0x400 ;  /* 0x0000040000047882 */ /* 0x000fe20000000000 */
[----:B------:R-:W-:Y:S02]  /*0230*/  ISETP.GE.U32.AND P1, PT, R2, 0x2, PT ;  /* 0x000000020200780c */ /* 0x000fe40003f26070 */
[----:B------:R-:W-:Y:S01]  /*0240*/  ISETP.NE.AND P0, PT, R3, RZ, PT ;  /* 0x000000ff0300720c */ /* 0x000fe20003f05270 */
[----:B0-----:R-:W-:-:S06]  /*0250*/  ULEA UR4, UR5, UR4, 0x18 ;  /* 0x0000000405047291 */ /* 0x001fcc000f8ec0ff */
[----:B------:R-:W-:-:S05]  /*0260*/  LEA R9, R3, UR4, 0x3 ;  /* 0x0000000403097c11 */ /* 0x000fca000f8e18ff */
[----:B------:R0:W-:Y:S01]  /*0270*/  STS.64 [R9], R4 ;  /* 0x0000000409007388 */ /* 0x0001e20000000a00 */
[----:B------:R-:W-:Y:S06]  /*0280*/  BAR.SYNC.DEFER_BLOCKING 0x0 ;  /* 0x0000000000007b1d */ /* 0x000fec0000010000 */
[----:B------:R-:W-:Y:S05]  /*0290*/  @!P1 BRA `(.L_x_3) ;  /* 0x00000000002c9947 */ /* 0x000fea0003800000 */
.L_x_4:
[----:B------:R-:W-:-:S04]  /*02a0*/  SHF.R.U32.HI R10, RZ, 0x1, R2 ;  /* 0x00000001ff0a7819 */ /* 0x000fc80000011602 */
[----:B------:R-:W-:-:S13]  /*02b0*/  ISETP.GE.U32.AND P1, PT, R3, R10, PT ;  /* 0x0000000a0300720c */ /* 0x000fda0003f26070 */
[----:B------:R-:W-:Y:S01]  /*02c0*/  @!P1 IMAD R8, R10, 0x8, R9 ;  /* 0x000000080a089824 */ /* 0x000fe200078e0209 */
[----:B------:R-:W-:Y:S04]  /*02d0*/  @!P1 LDS.64 R6, [R9] ;  /* 0x0000000009069984 */ /* 0x000fe80000000a00 */
[----:B0-----:R-:W0:Y:S02]  /*02e0*/  @!P1 LDS.64 R4, [R8] ;  /* 0x0000000008049984 */ /* 0x001e240000000a00 */
[----:B0-----:R-:W-:-:S07]  /*02f0*/  @!P1 DADD R4, R4, R6 ;  /* 0x0000000004049229 */ /* 0x001fce0000000006 */
[----:B------:R1:W-:Y:S01]  /*0300*/  @!P1 STS.64 [R9], R4 ;  /* 0x0000000409009388 */ /* 0x0003e20000000a00 */
[----:B------:R-:W-:Y:S01]  /*0310*/  BAR.SYNC.DEFER_BLOCKING 0x0 ;  /* 0x0000000000007b1d */ /* 0x000fe20000010000 */
[----:B------:R-:W-:Y:S01]  /*0320*/  ISETP.GT.U32.AND P1, PT, R2, 0x3, PT ;  /* 0x000000030200780c */ /* 0x000fe20003f24070 */
[----:B------:R-:W-:-:S12]  /*0330*/  IMAD.MOV.U32 R2, RZ, RZ, R10 ;  /* 0x000000ffff027224 */ /* 0x000fd800078e000a */
[----:B-1----:R-:W-:Y:S05]  /*0340*/  @P1 BRA `(.L_x_4) ;  /* 0xfffffffc00d41947 */ /* 0x002fea000383ffff */
.L_x_3:
[----:B------:R-:W-:Y:S05]  /*0350*/  @P0 EXIT ;  /* 0x000000000000094d */ /* 0x000fea0003800000 */
[----:B------:R-:W1:Y:S01]  /*0360*/  S2UR UR5, SR_CgaCtaId ;  /* 0x00000000000579c3 */ /* 0x000e620000008800 */
[----:B------:R-:W-:-:S07]  /*0370*/  UMOV UR4, 0x400 ;  /* 0x0000040000047882 */ /* 0x000fce0000000000 */
[----:B0-----:R-:W0:Y:S01]  /*0380*/  LDC.64 R4, c[0x0][0x380] ;  /* 0x0000e000ff047b82 */ /* 0x001e220000000a00 */
[----:B-1----:R-:W-:Y:S01]  /*0390*/  ULEA UR4, UR5, UR4, 0x18 ;  /* 0x0000000405047291 */ /* 0x002fe2000f8ec0ff */
[----:B0-----:R-:W-:-:S08]  /*03a0*/  IMAD.WIDE.U32 R4, R0, 0x8, R4 ;  /* 0x0000000800047825 */ /* 0x001fd000078e0004 */
[----:B------:R-:W0:Y:S04]  /*03b0*/  LDS.64 R2, [UR4] ;  /* 0x00000004ff027984 */ /* 0x000e280008000a00 */
[----:B0-----:R-:W-:Y:S01]  /*03c0*/  STG.E.64 desc[UR6][R4.64], R2 ;  /* 0x0000000204007986 */ /* 0x001fe2000c101b06 */
[----:B------:R-:W-:Y:S05]  /*03d0*/  EXIT ;  /* 0x000000000000794d */ /* 0x000fea0003800000 */
.L_x_5:
[----:B------:R-:W-:-:S00]  /*03e0*/  BRA `(.L_x_5) ;  /* 0xfffffffc00fc7947 */ /* 0x000fc0000383ffff */
[----:B------:R-:W-:-:S00]  /*03f0*/  NOP ;  /* 0x0000000000007918 */ /* 0x000fc00000000000 */
        /* <DEDUP_REMOVED lines=8> */
.L_x_6:


//--------------------- .nv.shared._Z12computeValuePdPKdj --------------------------
	.section	.nv.shared._Z12computeValuePdPKdj,"aw",@nobits
	.sectionflags	@""
	.align	16
	.zero		1024


//--------------------- .nv.shared.reserved.0     --------------------------
	.section	.nv.shared.reserved.0,"aw",@nobits
	.weak		__nv_reservedSMEM_offset_0_alias
	.size		__nv_reservedSMEM_offset_0_alias, 0, 64
	.other		__nv_reservedSMEM_offset_0_alias,@"STO_CUDA_RESERVED_SHARED STV_DEFAULT"
__nv_reservedSMEM_offset_0_alias:
	.zero		0
	.zero		64


//--------------------- .nv.constant0._Z12computeValuePdPKdj --------------------------
	.section	.nv.constant0._Z12computeValuePdPKdj,"a",@progbits
	.sectionflags	@""
	.align	4
.nv.constant0._Z12computeValuePdPKdj:
	.zero		916


//--------------------- SYMBOLS --------------------------

	.type		.nv.reservedSmem.offset0,@object
	.size		.nv.reservedSmem.offset0,0x4
	.type		.nv.reservedSmem.cap,@object
	.size		.nv.reservedSmem.cap,0x4
